//
// Generated by NVIDIA NVVM Compiler
//
// Compiler Build ID: CL-36424714
// Cuda compilation tools, release 13.0, V13.0.88
// Based on NVVM 20.0.0
//

.version 9.0
.target sm_100
.address_size 64

	// .globl	_Z9reductionPfS_i
// _ZZ9reductionPfS_iE10partialSum has been demoted

.visible .entry _Z9reductionPfS_i(
	.param .u64 .ptr .align 1 _Z9reductionPfS_i_param_0,
	.param .u64 .ptr .align 1 _Z9reductionPfS_i_param_1,
	.param .u32 _Z9reductionPfS_i_param_2
)
{
	.reg .pred 	%p<13>;
	.reg .b32 	%r<12>;
	.reg .b32 	%f<34>;
	.reg .b64 	%rd<11>;
	// demoted variable
	.shared .align 4 .b8 _ZZ9reductionPfS_iE10partialSum[4096];
	ld.param.u64 	%rd3, [_Z9reductionPfS_i_param_0];
	ld.param.u64 	%rd2, [_Z9reductionPfS_i_param_1];
	ld.param.u32 	%r6, [_Z9reductionPfS_i_param_2];
	cvta.to.global.u64 	%rd1, %rd3;
	mov.u32 	%r1, %tid.x;
	mov.u32 	%r2, %ctaid.x;
	shl.b32 	%r7, %r2, 10;
	or.b32  	%r3, %r7, %r1;
	setp.ge.u32 	%p1, %r3, %r6;
	shl.b32 	%r8, %r1, 2;
	mov.u32 	%r9, _ZZ9reductionPfS_iE10partialSum;
	add.s32 	%r4, %r9, %r8;
	@%p1 bra 	$L__BB0_2;
	mul.wide.u32 	%rd4, %r3, 4;
	add.s64 	%rd5, %rd1, %rd4;
	ld.global.f32 	%f1, [%rd5];
	st.shared.f32 	[%r4], %f1;
	bra.uni 	$L__BB0_3;
$L__BB0_2:
	mov.b32 	%r10, 0;
	st.shared.u32 	[%r4], %r10;
$L__BB0_3:
	add.s32 	%r5, %r3, 512;
	setp.ge.u32 	%p2, %r5, %r6;
	@%p2 bra 	$L__BB0_5;
	mul.wide.u32 	%rd6, %r5, 4;
	add.s64 	%rd7, %rd1, %rd6;
	ld.global.f32 	%f2, [%rd7];
	st.shared.f32 	[%r4+2048], %f2;
	bra.uni 	$L__BB0_6;
$L__BB0_5:
	mov.b32 	%r11, 0;
	st.shared.u32 	[%r4+2048], %r11;
$L__BB0_6:
	bar.sync 	0;
	setp.gt.u32 	%p3, %r1, 511;
	@%p3 bra 	$L__BB0_8;
	ld.shared.f32 	%f3, [%r4+2048];
	ld.shared.f32 	%f4, [%r4];
	add.f32 	%f5, %f3, %f4;
	st.shared.f32 	[%r4], %f5;
$L__BB0_8:
	bar.sync 	0;
	setp.gt.u32 	%p4, %r1, 255;
	@%p4 bra 	$L__BB0_10;
	ld.shared.f32 	%f6, [%r4+1024];
	ld.shared.f32 	%f7, [%r4];
	add.f32 	%f8, %f6, %f7;
	st.shared.f32 	[%r4], %f8;
$L__BB0_10:
	bar.sync 	0;
	setp.gt.u32 	%p5, %r1, 127;
	@%p5 bra 	$L__BB0_12;
	ld.shared.f32 	%f9, [%r4+512];
	ld.shared.f32 	%f10, [%r4];
	add.f32 	%f11, %f9, %f10;
	st.shared.f32 	[%r4], %f11;
$L__BB0_12:
	bar.sync 	0;
	setp.gt.u32 	%p6, %r1, 63;
	@%p6 bra 	$L__BB0_14;
	ld.shared.f32 	%f12, [%r4+256];
	ld.shared.f32 	%f13, [%r4];
	add.f32 	%f14, %f12, %f13;
	st.shared.f32 	[%r4], %f14;
$L__BB0_14:
	bar.sync 	0;
	setp.gt.u32 	%p7, %r1, 31;
	@%p7 bra 	$L__BB0_16;
	ld.shared.f32 	%f15, [%r4+128];
	ld.shared.f32 	%f16, [%r4];
	add.f32 	%f17, %f15, %f16;
	st.shared.f32 	[%r4], %f17;
$L__BB0_16:
	bar.sync 	0;
	setp.gt.u32 	%p8, %r1, 15;
	@%p8 bra 	$L__BB0_18;
	ld.shared.f32 	%f18, [%r4+64];
	ld.shared.f32 	%f19, [%r4];
	add.f32 	%f20, %f18, %f19;
	st.shared.f32 	[%r4], %f20;
$L__BB0_18:
	bar.sync 	0;
	setp.gt.u32 	%p9, %r1, 7;
	@%p9 bra 	$L__BB0_20;
	ld.shared.f32 	%f21, [%r4+32];
	ld.shared.f32 	%f22, [%r4];
	add.f32 	%f23, %f21, %f22;
	st.shared.f32 	[%r4], %f23;
$L__BB0_20:
	bar.sync 	0;
	setp.gt.u32 	%p10, %r1, 3;
	@%p10 bra 	$L__BB0_22;
	ld.shared.f32 	%f24, [%r4+16];
	ld.shared.f32 	%f25, [%r4];
	add.f32 	%f26, %f24, %f25;
	st.shared.f32 	[%r4], %f26;
$L__BB0_22:
	bar.sync 	0;
	setp.gt.u32 	%p11, %r1, 1;
	@%p11 bra 	$L__BB0_24;
	ld.shared.f32 	%f27, [%r4+8];
	ld.shared.f32 	%f28, [%r4];
	add.f32 	%f29, %f27, %f28;
	st.shared.f32 	[%r4], %f29;
$L__BB0_24:
	bar.sync 	0;
	setp.ne.s32 	%p12, %r1, 0;
	@%p12 bra 	$L__BB0_26;
	ld.shared.f32 	%f30, [_ZZ9reductionPfS_iE10partialSum+4];
	ld.shared.f32 	%f31, [%r4];
	add.f32 	%f32, %f30, %f31;
	st.shared.f32 	[%r4], %f32;
	ld.shared.f32 	%f33, [_ZZ9reductionPfS_iE10partialSum];
	cvta.to.global.u64 	%rd8, %rd2;
	mul.wide.u32 	%rd9, %r2, 4;
	add.s64 	%rd10, %rd8, %rd9;
	st.global.f32 	[%rd10], %f33;
$L__BB0_26:
	ret;

}


// ===== COMPILED SASS (sm_100) =====

	.target	sm_100

	.elftype	@"ET_EXEC"


//--------------------- .note.nv.tkinfo           --------------------------
	.section	.note.nv.tkinfo,"",@"SHT_NOTE"
	.sectionflags	@"SHF_NOTE_NV_TKINFO"
	.tkinfo
        /*0018*/ 	.word	0x00000002
        /*0030*/ 	.string	""
        /*0030*/ 	.string	"ptxas"
        /*0030*/ 	.string	"Cuda compilation tools, release 13.0, V13.0.88"
        /*0030*/ 	.string	"Build cuda_13.0.r13.0/compiler.36424714_0"
        /*0030*/ 	.string	"-arch sm_100 -m 64 "



//--------------------- .note.nv.cuinfo           --------------------------
	.section	.note.nv.cuinfo,"",@"SHT_NOTE"
	.sectionflags	@"SHF_NOTE_NV_CUINFO"
        /*0018*/ 	.short	0x0002
        /*001a*/ 	.short	0x0064
        /*001c*/ 	.short	0x0082
	.zero		2


//--------------------- .nv.info                  --------------------------
	.section	.nv.info,"",@"SHT_CUDA_INFO"
	.align	4


	//----- nvinfo : EIATTR_REGCOUNT
	.align		4
        /*0000*/ 	.byte	0x04, 0x2f
        /*0002*/ 	.short	(.L_1 - .L_0)
	.align		4
.L_0:
        /*0004*/ 	.word	index@(_Z9reductionPfS_i)
        /*0008*/ 	.word	0x0000000b


	//----- nvinfo : EIATTR_FRAME_SIZE
	.align		4
.L_1:
        /*000c*/ 	.byte	0x04, 0x11
        /*000e*/ 	.short	(.L_3 - .L_2)
	.align		4
.L_2:
        /*0010*/ 	.word	index@(_Z9reductionPfS_i)
        /*0014*/ 	.word	0x00000000


	//----- nvinfo : EIATTR_MIN_STACK_SIZE
	.align		4
.L_3:
        /*0018*/ 	.byte	0x04, 0x12
        /*001a*/ 	.short	(.L_5 - .L_4)
	.align		4
.L_4:
        /*001c*/ 	.word	index@(_Z9reductionPfS_i)
        /*0020*/ 	.word	0x00000000
.L_5:


//--------------------- .nv.compat                --------------------------
	.section	.nv.compat,"",@"SHT_CUDA_COMPAT_INFO"
	.align	4
        /*0000*/ 	.byte	0x02, 0x09, 0x00, 0x00, 0x02, 0x02, 0x01, 0x00, 0x02, 0x05, 0x05, 0x00, 0x03, 0x07, 0x01, 0x01
        /*0010*/ 	.byte	0x02, 0x03, 0x00, 0x00, 0x02, 0x06, 0x01, 0x00, 0x04, 0x0b, 0x08, 0x00, 0x09, 0x00, 0x00, 0x00
        /*0020*/ 	.byte	0x00, 0x00, 0x00, 0x00


//--------------------- .nv.info._Z9reductionPfS_i --------------------------
	.section	.nv.info._Z9reductionPfS_i,"",@"SHT_CUDA_INFO"
	.sectionflags	@""
	.align	4


	//----- nvinfo : EIATTR_CUDA_API_VERSION
	.align		4
        /*0000*/ 	.byte	0x04, 0x37
        /*0002*/ 	.short	(.L_7 - .L_6)
.L_6:
        /*0004*/ 	.word	0x00000082


	//----- nvinfo : EIATTR_KPARAM_INFO
	.align		4
.L_7:
        /*0008*/ 	.byte	0x04, 0x17
        /*000a*/ 	.short	(.L_9 - .L_8)
.L_8:
        /*000c*/ 	.word	0x00000000
        /*0010*/ 	.short	0x0002
        /*0012*/ 	.short	0x0010
        /*0014*/ 	.byte	0x00, 0xf0, 0x11, 0x00


	//----- nvinfo : EIATTR_KPARAM_INFO
	.align		4
.L_9:
        /*0018*/ 	.byte	0x04, 0x17
        /*001a*/ 	.short	(.L_11 - .L_10)
.L_10:
        /*001c*/ 	.word	0x00000000
        /*0020*/ 	.short	0x0001
        /*0022*/ 	.short	0x0008
        /*0024*/ 	.byte	0x00, 0xf5, 0x21, 0x00


	//----- nvinfo : EIATTR_KPARAM_INFO
	.align		4
.L_11:
        /*0028*/ 	.byte	0x04, 0x17
        /*002a*/ 	.short	(.L_13 - .L_12)
.L_12:
        /*002c*/ 	.word	0x00000000
        /*0030*/ 	.short	0x0000
        /*0032*/ 	.short	0x0000
        /*0034*/ 	.byte	0x00, 0xf5, 0x21, 0x00


	//----- nvinfo : EIATTR_SPARSE_MMA_MASK
	.align		4
.L_13:
        /*0038*/ 	.byte	0x03, 0x50
        /*003a*/ 	.short	0x0000


	//----- nvinfo : EIATTR_MAXREG_COUNT
	.align		4
        /*003c*/ 	.byte	0x03, 0x1b
        /*003e*/ 	.short	0x00ff


	//----- nvinfo : EIATTR_NUM_BARRIERS
	.align		4
        /*0040*/ 	.byte	0x02, 0x4c
        /*0042*/ 	.byte	0x01
	.zero		1


	//----- nvinfo : EIATTR_MERCURY_ISA_VERSION
	.align		4
        /*0044*/ 	.byte	0x03, 0x5f
        /*0046*/ 	.short	0x0101


	//----- nvinfo : EIATTR_VRC_CTA_INIT_COUNT
	.align		4
        /*0048*/ 	.byte	0x02, 0x4a
	.zero		1
	.zero		1


	//----- nvinfo : EIATTR_EXIT_INSTR_OFFSETS
	.align		4
        /*004c*/ 	.byte	0x04, 0x1c
        /*004e*/ 	.short	(.L_15 - .L_14)


	//   ....[0]....
.L_14:
        /*0050*/ 	.word	0x00000540


	//   ....[1]....
        /*0054*/ 	.word	0x000005d0


	//----- nvinfo : EIATTR_CRS_STACK_SIZE
	.align		4
.L_15:
        /*0058*/ 	.byte	0x04, 0x1e
        /*005a*/ 	.short	(.L_17 - .L_16)
.L_16:
        /*005c*/ 	.word	0x00000000


	//----- nvinfo : EIATTR_CBANK_PARAM_SIZE
	.align		4
.L_17:
        /*0060*/ 	.byte	0x03, 0x19
        /*0062*/ 	.short	0x0014


	//----- nvinfo : EIATTR_PARAM_CBANK
	.align		4
        /*0064*/ 	.byte	0x04, 0x0a
        /*0066*/ 	.short	(.L_19 - .L_18)
	.align		4
.L_18:
        /*0068*/ 	.word	index@(.nv.constant0._Z9reductionPfS_i)
        /*006c*/ 	.short	0x0380
        /*006e*/ 	.short	0x0014


	//----- nvinfo : EIATTR_SW_WAR
	.align		4
.L_19:
        /*0070*/ 	.byte	0x04, 0x36
        /*0072*/ 	.short	(.L_21 - .L_20)
.L_20:
        /*0074*/ 	.word	0x00000008
.L_21:


//--------------------- .nv.callgraph             --------------------------
	.section	.nv.callgraph,"",@"SHT_CUDA_CALLGRAPH"
	.align	4
	.sectionentsize	8
	.align		4
        /*0000*/ 	.word	0x00000000
	.align		4
        /*0004*/ 	.word	0xffffffff
	.align		4
        /*0008*/ 	.word	0x00000000
	.align		4
        /*000c*/ 	.word	0xfffffffe
	.align		4
        /*0010*/ 	.word	0x00000000
	.align		4
        /*0014*/ 	.word	0xfffffffd
	.align		4
        /*0018*/ 	.word	0x00000000
	.align		4
        /*001c*/ 	.word	0xfffffffc


//--------------------- .text._Z9reductionPfS_i   --------------------------
	.section	.text._Z9reductionPfS_i,"ax",@progbits
	.align	128
        .global         _Z9reductionPfS_i
        .type           _Z9reductionPfS_i,@function
        .size           _Z9reductionPfS_i,(.L_x_4 - _Z9reductionPfS_i)
        .other          _Z9reductionPfS_i,@"STO_CUDA_ENTRY STV_DEFAULT"
_Z9reductionPfS_i:
.text._Z9reductionPfS_i:
[----:B------:R-:W-:Y:S01]  /*0000*/  LDC R1, c[0x0][0x37c] ;  /* 0x0000df00ff017b82 */ /* 0x000fe20000000800 */
[----:B------:R-:W0:Y:S01]  /*0010*/  S2R R0, SR_CTAID.X ;  /* 0x0000000000007919 */ /* 0x000e220000002500 */
[----:B------:R-:W1:Y:S01]  /*0020*/  LDCU UR8, c[0x0][0x390] ;  /* 0x00007200ff0877ac */ /* 0x000e620008000800 */
[----:B------:R-:W2:Y:S01]  /*0030*/  S2R R2, SR_TID.X ;  /* 0x0000000000027919 */ /* 0x000ea20000002100 */
[----:B------:R-:W3:Y:S01]  /*0040*/  LDCU.64 UR6, c[0x0][0x358] ;  /* 0x00006b00ff0677ac */ /* 0x000ee20008000a00 */
[----:B0-----:R-:W-:-:S05]  /*0050*/  IMAD.SHL.U32 R3, R0, 0x400, RZ ;  /* 0x0000040000037824 */ /* 0x001fca00078e00ff */
[----:B--2---:R-:W-:-:S04]  /*0060*/  LOP3.LUT R7, R3, R2, RZ, 0xfc, !PT ;  /* 0x0000000203077212 */ /* 0x004fc800078efcff */
[----:B-1----:R-:W-:-:S13]  /*0070*/  ISETP.GE.U32.AND P0, PT, R7, UR8, PT ;  /* 0x0000000807007c0c */ /* 0x002fda000bf06070 */
[----:B------:R-:W0:Y:S02]  /*0080*/  @!P0 LDC.64 R4, c[0x0][0x380] ;  /* 0x0000e000ff048b82 */ /* 0x000e240000000a00 */
[----:B0-----:R-:W-:-:S06]  /*0090*/  @!P0 IMAD.WIDE.U32 R4, R7, 0x4, R4 ;  /* 0x0000000407048825 */ /* 0x001fcc00078e0004 */
[----:B---3--:R-:W2:Y:S01]  /*00a0*/  @!P0 LDG.E R4, desc[UR6][R4.64] ;  /* 0x0000000604048981 */ /* 0x008ea2000c1e1900 */
[----:B------:R-:W0:Y:S01]  /*00b0*/  S2UR UR5, SR_CgaCtaId ;  /* 0x00000000000579c3 */ /* 0x000e220000008800 */
[----:B------:R-:W-:Y:S01]  /*00c0*/  UMOV UR4, 0x400 ;  /* 0x0000040000047882 */ /* 0x000fe20000000000 */
[----:B------:R-:W-:Y:S01]  /*00d0*/  IADD3 R7, PT, PT, R7, 0x200, RZ ;  /* 0x0000020007077810 */ /* 0x000fe20007ffe0ff */
[----:B------:R-:W-:Y:S01]  /*00e0*/  BSSY.RECONVERGENT B0, `(.L_x_0) ;  /* 0x000000d000007945 */ /* 0x000fe20003800200 */
[----:B0-----:R-:W-:-:S06]  /*00f0*/  ULEA UR4, UR5, UR4, 0x18 ;  /* 0x0000000405047291 */ /* 0x001fcc000f8ec0ff */
[----:B------:R-:W-:-:S05]  /*0100*/  LEA R3, R2, UR4, 0x2 ;  /* 0x0000000402037c11 */ /* 0x000fca000f8e10ff */
[----:B--2---:R0:W-:Y:S04]  /*0110*/  @!P0 STS [R3], R4 ;  /* 0x0000000403008388 */ /* 0x0041e80000000800 */
[----:B------:R0:W-:Y:S01]  /*0120*/  @P0 STS [R3], RZ ;  /* 0x000000ff03000388 */ /* 0x0001e20000000800 */
[----:B------:R-:W-:-:S13]  /*0130*/  ISETP.GE.U32.AND P0, PT, R7, UR8, PT ;  /* 0x0000000807007c0c */ /* 0x000fda000bf06070 */
[----:B0-----:R-:W-:Y:S05]  /*0140*/  @P0 BRA `(.L_x_1) ;  /* 0x0000000000140947 */ /* 0x001fea0003800000 */
[----:B------:R-:W0:Y:S02]  /*0150*/  LDC.64 R4, c[0x0][0x380] ;  /* 0x0000e000ff047b82 */ /* 0x000e240000000a00 */
[----:B0-----:R-:W-:-:S06]  /*0160*/  IMAD.WIDE.U32 R4, R7, 0x4, R4 ;  /* 0x0000000407047825 */ /* 0x001fcc00078e0004 */
[----:B------:R-:W2:Y:S04]  /*0170*/  LDG.E R4, desc[UR6][R4.64] ;  /* 0x0000000604047981 */ /* 0x000ea8000c1e1900 */
[----:B--2---:R1:W-:Y:S01]  /*0180*/  STS [R3+0x800], R4 ;  /* 0x0008000403007388 */ /* 0x0043e20000000800 */
[----:B------:R-:W-:Y:S05]  /*0190*/  BRA `(.L_x_2) ;  /* 0x0000000000047947 */ /* 0x000fea0003800000 */
.L_x_1:
[----:B------:R0:W-:Y:S02]  /*01a0*/  STS [R3+0x800], RZ ;  /* 0x000800ff03007388 */ /* 0x0001e40000000800 */
.L_x_2:
[----:B------:R-:W-:Y:S05]  /*01b0*/  BSYNC.RECONVERGENT B0 ;  /* 0x0000000000007941 */ /* 0x000fea0003800200 */
.L_x_0:
[----:B------:R-:W-:Y:S01]  /*01c0*/  BAR.SYNC.DEFER_BLOCKING 0x0 ;  /* 0x0000000000007b1d */ /* 0x000fe20000010000 */
[C---:B------:R-:W-:Y:S02]  /*01d0*/  ISETP.GT.U32.AND P0, PT, R2.reuse, 0x1ff, PT ;  /* 0x000001ff0200780c */ /* 0x040fe40003f04070 */
[----:B------:R-:W-:-:S11]  /*01e0*/  ISETP.GT.U32.AND P1, PT, R2, 0xff, PT ;  /* 0x000000ff0200780c */ /* 0x000fd60003f24070 */
[----:B-1----:R-:W-:Y:S04]  /*01f0*/  @!P0 LDS R4, [R3+0x800] ;  /* 0x0008000003048984 */ /* 0x002fe80000000800 */
[----:B------:R-:W1:Y:S02]  /*0200*/  @!P0 LDS R5, [R3] ;  /* 0x0000000003058984 */ /* 0x000e640000000800 */
[----:B-1----:R-:W-:-:S05]  /*0210*/  @!P0 FADD R4, R4, R5 ;  /* 0x0000000504048221 */ /* 0x002fca0000000000 */
[----:B------:R-:W-:Y:S01]  /*0220*/  @!P0 STS [R3], R4 ;  /* 0x0000000403008388 */ /* 0x000fe20000000800 */
[----:B------:R-:W-:Y:S01]  /*0230*/  BAR.SYNC.DEFER_BLOCKING 0x0 ;  /* 0x0000000000007b1d */ /* 0x000fe20000010000 */
[----:B------:R-:W-:-:S05]  /*0240*/  ISETP.GT.U32.AND P0, PT, R2, 0x7f, PT ;  /* 0x0000007f0200780c */ /* 0x000fca0003f04070 */
[----:B------:R-:W-:Y:S04]  /*0250*/  @!P1 LDS R5, [R3+0x400] ;  /* 0x0004000003059984 */ /* 0x000fe80000000800 */
        /* <DEDUP_REMOVED lines=40> */
[----:B------:R-:W-:-:S05]  /*04e0*/  ISETP.NE.AND P1, PT, R2, RZ, PT ;  /* 0x000000ff0200720c */ /* 0x000fca0003f25270 */
[----:B------:R-:W-:Y:S04]  /*04f0*/  @!P0 LDS R5, [R3+0x8] ;  /* 0x0000080003058984 */ /* 0x000fe80000000800 */
[----:B------:R-:W1:Y:S02]  /*0500*/  @!P0 LDS R8, [R3] ;  /* 0x0000000003088984 */ /* 0x000e640000000800 */
[----:B-1----:R-:W-:-:S05]  /*0510*/  @!P0 FADD R8, R5, R8 ;  /* 0x0000000805088221 */ /* 0x002fca0000000000 */
[----:B------:R1:W-:Y:S01]  /*0520*/  @!P0 STS [R3], R8 ;  /* 0x0000000803008388 */ /* 0x0003e20000000800 */
[----:B------:R-:W-:Y:S06]  /*0530*/  BAR.SYNC.DEFER_BLOCKING 0x0 ;  /* 0x0000000000007b1d */ /* 0x000fec0000010000 */
[----:B------:R-:W-:Y:S05]  /*0540*/  @P1 EXIT ;  /* 0x000000000000194d */ /* 0x000fea0003800000 */
[----:B------:R-:W-:Y:S04]  /*0550*/  LDS R2, [UR4+0x4] ;  /* 0x00000404ff027984 */ /* 0x000fe80008000800 */
[----:B------:R-:W2:Y:S02]  /*0560*/  LDS R5, [R3] ;  /* 0x0000000003057984 */ /* 0x000ea40000000800 */
[----:B--2---:R-:W-:Y:S02]  /*0570*/  FADD R2, R2, R5 ;  /* 0x0000000502027221 */ /* 0x004fe40000000000 */
[----:B------:R-:W2:Y:S03]  /*0580*/  LDC.64 R4, c[0x0][0x388] ;  /* 0x0000e200ff047b82 */ /* 0x000ea60000000a00 */
[----:B------:R-:W-:Y:S04]  /*0590*/  STS [R3], R2 ;  /* 0x0000000203007388 */ /* 0x000fe80000000800 */
[----:B------:R-:W3:Y:S01]  /*05a0*/  LDS R7, [UR4] ;  /* 0x00000004ff077984 */ /* 0x000ee20008000800 */
[----:B--2---:R-:W-:-:S05]  /*05b0*/  IMAD.WIDE.U32 R4, R0, 0x4, R4 ;  /* 0x0000000400047825 */ /* 0x004fca00078e0004 */
[----:B---3--:R-:W-:Y:S01]  /*05c0*/  STG.E desc[UR6][R4.64], R7 ;  /* 0x0000000704007986 */ /* 0x008fe2000c101906 */
[----:B------:R-:W-:Y:S05]  /*05d0*/  EXIT ;  /* 0x000000000000794d */ /* 0x000fea0003800000 */
.L_x_3:
[----:B------:R-:W-:-:S00]  /*05e0*/  BRA `(.L_x_3) ;  /* 0xfffffffc00fc7947 */ /* 0x000fc0000383ffff */
[----:B------:R-:W-:-:S00]  /*05f0*/  NOP ;  /* 0x0000000000007918 */ /* 0x000fc00000000000 */
        /* <DEDUP_REMOVED lines=8> */
.L_x_4:


//--------------------- .nv.shared._Z9reductionPfS_i --------------------------
	.section	.nv.shared._Z9reductionPfS_i,"aw",@nobits
	.sectionflags	@""
	.align	4
.nv.shared._Z9reductionPfS_i:
	.zero		5120


//--------------------- .nv.shared.reserved.0     --------------------------
	.section	.nv.shared.reserved.0,"aw",@nobits
	.weak		__nv_reservedSMEM_offset_0_alias
	.size		__nv_reservedSMEM_offset_0_alias, 0, 64
	.other		__nv_reservedSMEM_offset_0_alias,@"STO_CUDA_RESERVED_SHARED STV_DEFAULT"
__nv_reservedSMEM_offset_0_alias:
	.zero		0
	.zero		64


//--------------------- .nv.constant0._Z9reductionPfS_i --------------------------
	.section	.nv.constant0._Z9reductionPfS_i,"a",@progbits
	.sectionflags	@""
	.align	4
.nv.constant0._Z9reductionPfS_i:
	.zero		916


//--------------------- SYMBOLS --------------------------

	.type		.nv.reservedSmem.offset0,@object
	.size		.nv.reservedSmem.offset0,0x4
	.type		.nv.reservedSmem.cap,@object
	.size		.nv.reservedSmem.cap,0x4
